//
// Generated by NVIDIA NVVM Compiler
//
// Compiler Build ID: CL-36424714
// Cuda compilation tools, release 13.0, V13.0.88
// Based on NVVM 20.0.0
//

.version 9.0
.target sm_100
.address_size 64

	// .globl	_Z16inverseCNDKernelPfPjj

.visible .entry _Z16inverseCNDKernelPfPjj(
	.param .u64 .ptr .align 1 _Z16inverseCNDKernelPfPjj_param_0,
	.param .u64 .ptr .align 1 _Z16inverseCNDKernelPfPjj_param_1,
	.param .u32 _Z16inverseCNDKernelPfPjj_param_2
)
{
	.reg .pred 	%p<10>;
	.reg .b32 	%r<24>;
	.reg .b32 	%f<61>;
	.reg .b64 	%rd<11>;

	ld.param.u64 	%rd4, [_Z16inverseCNDKernelPfPjj_param_0];
	ld.param.u64 	%rd3, [_Z16inverseCNDKernelPfPjj_param_1];
	ld.param.u32 	%r10, [_Z16inverseCNDKernelPfPjj_param_2];
	cvta.to.global.u64 	%rd1, %rd4;
	mov.u32 	%r11, %ntid.x;
	mov.u32 	%r12, %ctaid.x;
	and.b32  	%r13, %r12, 16777215;
	mov.u32 	%r14, %tid.x;
	mad.lo.s32 	%r23, %r13, %r11, %r14;
	mov.u32 	%r15, %nctaid.x;
	and.b32  	%r16, %r15, 16777215;
	mul.lo.s32 	%r2, %r16, %r11;
	setp.eq.s64 	%p1, %rd3, 0;
	@%p1 bra 	$L__BB0_5;
	setp.ge.u32 	%p2, %r23, %r10;
	@%p2 bra 	$L__BB0_13;
	cvta.to.global.u64 	%rd2, %rd3;
$L__BB0_3:
	mul.wide.u32 	%rd5, %r23, 4;
	add.s64 	%rd6, %rd2, %rd5;
	ld.global.u32 	%r5, [%rd6];
	shr.s32 	%r17, %r5, 31;
	xor.b32  	%r18, %r17, %r5;
	cvt.rn.f32.u32 	%f11, %r18;
	fma.rn.f32 	%f1, %f11, 0f2F800000, 0f2F000000;
	add.f32 	%f2, %f1, 0fBF000000;
	setp.leu.f32 	%p3, %f2, 0fBED70A3D;
	@%p3 bra 	$L__BB0_9;
	mul.f32 	%f24, %f2, %f2;
	fma.rn.f32 	%f25, %f24, 0fC1CB874B, 0f42259096;
	fma.rn.f32 	%f26, %f24, %f25, 0fC194EB85;
	fma.rn.f32 	%f27, %f24, %f26, 0f40206C99;
	mul.f32 	%f28, %f2, %f27;
	fma.rn.f32 	%f29, %f24, 0f40485F81, 0fC1A87F78;
	fma.rn.f32 	%f30, %f24, %f29, 0f41B8AABD;
	fma.rn.f32 	%f31, %f24, %f30, 0fC1079380;
	fma.rn.f32 	%f32, %f24, %f31, 0f3F800000;
	div.rn.f32 	%f59, %f28, %f32;
	bra.uni 	$L__BB0_10;
$L__BB0_5:
	setp.ge.u32 	%p6, %r23, %r10;
	@%p6 bra 	$L__BB0_13;
	add.s32 	%r19, %r10, 1;
	div.u32 	%r3, -1, %r19;
$L__BB0_7:
	mad.lo.s32 	%r8, %r3, %r23, %r3;
	shr.s32 	%r20, %r8, 31;
	xor.b32  	%r21, %r20, %r8;
	cvt.rn.f32.u32 	%f35, %r21;
	fma.rn.f32 	%f6, %f35, 0f2F800000, 0f2F000000;
	add.f32 	%f7, %f6, 0fBF000000;
	setp.leu.f32 	%p7, %f7, 0fBED70A3D;
	@%p7 bra 	$L__BB0_11;
	mul.f32 	%f48, %f7, %f7;
	fma.rn.f32 	%f49, %f48, 0fC1CB874B, 0f42259096;
	fma.rn.f32 	%f50, %f48, %f49, 0fC194EB85;
	fma.rn.f32 	%f51, %f48, %f50, 0f40206C99;
	mul.f32 	%f52, %f7, %f51;
	fma.rn.f32 	%f53, %f48, 0f40485F81, 0fC1A87F78;
	fma.rn.f32 	%f54, %f48, %f53, 0f41B8AABD;
	fma.rn.f32 	%f55, %f48, %f54, 0fC1079380;
	fma.rn.f32 	%f56, %f48, %f55, 0f3F800000;
	div.rn.f32 	%f60, %f52, %f56;
	bra.uni 	$L__BB0_12;
$L__BB0_9:
	lg2.approx.f32 	%f12, %f1;
	mul.f32 	%f13, %f12, 0fBF317218;
	lg2.approx.f32 	%f14, %f13;
	mul.f32 	%f15, %f14, 0f3F317218;
	fma.rn.f32 	%f16, %f15, 0f34D49E28, 0f349B0EAC;
	fma.rn.f32 	%f17, %f15, %f16, 0f3806F590;
	fma.rn.f32 	%f18, %f15, %f17, 0f39CF3175;
	fma.rn.f32 	%f19, %f15, %f18, 0f3B7BB21F;
	fma.rn.f32 	%f20, %f15, %f19, 0f3CE2756C;
	fma.rn.f32 	%f21, %f15, %f20, 0f3E24A839;
	fma.rn.f32 	%f22, %f15, %f21, 0f3F79E636;
	fma.rn.f32 	%f23, %f15, %f22, 0f3EACC996;
	neg.f32 	%f59, %f23;
$L__BB0_10:
	neg.f32 	%f33, %f59;
	setp.lt.s32 	%p4, %r5, 0;
	selp.f32 	%f34, %f33, %f59, %p4;
	add.s64 	%rd8, %rd1, %rd5;
	st.global.f32 	[%rd8], %f34;
	add.s32 	%r23, %r23, %r2;
	setp.lt.u32 	%p5, %r23, %r10;
	@%p5 bra 	$L__BB0_3;
	bra.uni 	$L__BB0_13;
$L__BB0_11:
	lg2.approx.f32 	%f36, %f6;
	mul.f32 	%f37, %f36, 0fBF317218;
	lg2.approx.f32 	%f38, %f37;
	mul.f32 	%f39, %f38, 0f3F317218;
	fma.rn.f32 	%f40, %f39, 0f34D49E28, 0f349B0EAC;
	fma.rn.f32 	%f41, %f39, %f40, 0f3806F590;
	fma.rn.f32 	%f42, %f39, %f41, 0f39CF3175;
	fma.rn.f32 	%f43, %f39, %f42, 0f3B7BB21F;
	fma.rn.f32 	%f44, %f39, %f43, 0f3CE2756C;
	fma.rn.f32 	%f45, %f39, %f44, 0f3E24A839;
	fma.rn.f32 	%f46, %f39, %f45, 0f3F79E636;
	fma.rn.f32 	%f47, %f39, %f46, 0f3EACC996;
	neg.f32 	%f60, %f47;
$L__BB0_12:
	neg.f32 	%f57, %f60;
	setp.lt.s32 	%p8, %r8, 0;
	selp.f32 	%f58, %f57, %f60, %p8;
	mul.wide.u32 	%rd9, %r23, 4;
	add.s64 	%rd10, %rd1, %rd9;
	st.global.f32 	[%rd10], %f58;
	add.s32 	%r23, %r23, %r2;
	setp.lt.u32 	%p9, %r23, %r10;
	@%p9 bra 	$L__BB0_7;
$L__BB0_13:
	ret;

}


// ===== COMPILED SASS (sm_100) =====

	.target	sm_100

	.elftype	@"ET_EXEC"


//--------------------- .note.nv.tkinfo           --------------------------
	.section	.note.nv.tkinfo,"",@"SHT_NOTE"
	.sectionflags	@"SHF_NOTE_NV_TKINFO"
	.tkinfo
        /*0018*/ 	.word	0x00000002
        /*0030*/ 	.string	""
        /*0030*/ 	.string	"ptxas"
        /*0030*/ 	.string	"Cuda compilation tools, release 13.0, V13.0.88"
        /*0030*/ 	.string	"Build cuda_13.0.r13.0/compiler.36424714_0"
        /*0030*/ 	.string	"-arch sm_100 -m 64 "



//--------------------- .note.nv.cuinfo           --------------------------
	.section	.note.nv.cuinfo,"",@"SHT_NOTE"
	.sectionflags	@"SHF_NOTE_NV_CUINFO"
        /*0018*/ 	.short	0x0002
        /*001a*/ 	.short	0x0064
        /*001c*/ 	.short	0x0082
	.zero		2


//--------------------- .nv.info                  --------------------------
	.section	.nv.info,"",@"SHT_CUDA_INFO"
	.align	4


	//----- nvinfo : EIATTR_REGCOUNT
	.align		4
        /*0000*/ 	.byte	0x04, 0x2f
        /*0002*/ 	.short	(.L_1 - .L_0)
	.align		4
.L_0:
        /*0004*/ 	.word	index@(_Z16inverseCNDKernelPfPjj)
        /*0008*/ 	.word	0x00000013


	//----- nvinfo : EIATTR_FRAME_SIZE
	.align		4
.L_1:
        /*000c*/ 	.byte	0x04, 0x11
        /*000e*/ 	.short	(.L_3 - .L_2)
	.align		4
.L_2:
        /*0010*/ 	.word	index@($__internal_0_$__cuda_sm3x_div_rn_noftz_f32_slowpath)
        /*0014*/ 	.word	0x00000000


	//----- nvinfo : EIATTR_FRAME_SIZE
	.align		4
.L_3:
        /*0018*/ 	.byte	0x04, 0x11
        /*001a*/ 	.short	(.L_5 - .L_4)
	.align		4
.L_4:
        /*001c*/ 	.word	index@(_Z16inverseCNDKernelPfPjj)
        /*0020*/ 	.word	0x00000000


	//----- nvinfo : EIATTR_MIN_STACK_SIZE
	.align		4
.L_5:
        /*0024*/ 	.byte	0x04, 0x12
        /*0026*/ 	.short	(.L_7 - .L_6)
	.align		4
.L_6:
        /*0028*/ 	.word	index@(_Z16inverseCNDKernelPfPjj)
        /*002c*/ 	.word	0x00000000
.L_7:


//--------------------- .nv.compat                --------------------------
	.section	.nv.compat,"",@"SHT_CUDA_COMPAT_INFO"
	.align	4
        /*0000*/ 	.byte	0x02, 0x09, 0x00, 0x00, 0x02, 0x02, 0x01, 0x00, 0x02, 0x05, 0x05, 0x00, 0x03, 0x07, 0x01, 0x01
        /*0010*/ 	.byte	0x02, 0x03, 0x00, 0x00, 0x02, 0x06, 0x01, 0x00, 0x04, 0x0b, 0x08, 0x00, 0x01, 0x00, 0x00, 0x00
        /*0020*/ 	.byte	0x00, 0x00, 0x00, 0x00


//--------------------- .nv.info._Z16inverseCNDKernelPfPjj --------------------------
	.section	.nv.info._Z16inverseCNDKernelPfPjj,"",@"SHT_CUDA_INFO"
	.sectionflags	@""
	.align	4


	//----- nvinfo : EIATTR_CUDA_API_VERSION
	.align		4
        /*0000*/ 	.byte	0x04, 0x37
        /*0002*/ 	.short	(.L_9 - .L_8)
.L_8:
        /*0004*/ 	.word	0x00000082


	//----- nvinfo : EIATTR_KPARAM_INFO
	.align		4
.L_9:
        /*0008*/ 	.byte	0x04, 0x17
        /*000a*/ 	.short	(.L_11 - .L_10)
.L_10:
        /*000c*/ 	.word	0x00000000
        /*0010*/ 	.short	0x0002
        /*0012*/ 	.short	0x0010
        /*0014*/ 	.byte	0x00, 0xf0, 0x11, 0x00


	//----- nvinfo : EIATTR_KPARAM_INFO
	.align		4
.L_11:
        /*0018*/ 	.byte	0x04, 0x17
        /*001a*/ 	.short	(.L_13 - .L_12)
.L_12:
        /*001c*/ 	.word	0x00000000
        /*0020*/ 	.short	0x0001
        /*0022*/ 	.short	0x0008
        /*0024*/ 	.byte	0x00, 0xf5, 0x21, 0x00


	//----- nvinfo : EIATTR_KPARAM_INFO
	.align		4
.L_13:
        /*0028*/ 	.byte	0x04, 0x17
        /*002a*/ 	.short	(.L_15 - .L_14)
.L_14:
        /*002c*/ 	.word	0x00000000
        /*0030*/ 	.short	0x0000
        /*0032*/ 	.short	0x0000
        /*0034*/ 	.byte	0x00, 0xf5, 0x21, 0x00


	//----- nvinfo : EIATTR_SPARSE_MMA_MASK
	.align		4
.L_15:
        /*0038*/ 	.byte	0x03, 0x50
        /*003a*/ 	.short	0x0000


	//----- nvinfo : EIATTR_MAXREG_COUNT
	.align		4
        /*003c*/ 	.byte	0x03, 0x1b
        /*003e*/ 	.short	0x00ff


	//----- nvinfo : EIATTR_MERCURY_ISA_VERSION
	.align		4
        /*0040*/ 	.byte	0x03, 0x5f
        /*0042*/ 	.short	0x0101


	//----- nvinfo : EIATTR_VRC_CTA_INIT_COUNT
	.align		4
        /*0044*/ 	.byte	0x02, 0x4a
	.zero		1
	.zero		1


	//----- nvinfo : EIATTR_EXIT_INSTR_OFFSETS
	.align		4
        /*0048*/ 	.byte	0x04, 0x1c
        /*004a*/ 	.short	(.L_17 - .L_16)


	//   ....[0]....
.L_16:
        /*004c*/ 	.word	0x00000130


	//   ....[1]....
        /*0050*/ 	.word	0x00000550


	//   ....[2]....
        /*0054*/ 	.word	0x00000580


	//   ....[3]....
        /*0058*/ 	.word	0x00000ad0


	//----- nvinfo : EIATTR_CRS_STACK_SIZE
	.align		4
.L_17:
        /*005c*/ 	.byte	0x04, 0x1e
        /*005e*/ 	.short	(.L_19 - .L_18)
.L_18:
        /*0060*/ 	.word	0x00000000


	//----- nvinfo : EIATTR_CBANK_PARAM_SIZE
	.align		4
.L_19:
        /*0064*/ 	.byte	0x03, 0x19
        /*0066*/ 	.short	0x0014


	//----- nvinfo : EIATTR_PARAM_CBANK
	.align		4
        /*0068*/ 	.byte	0x04, 0x0a
        /*006a*/ 	.short	(.L_21 - .L_20)
	.align		4
.L_20:
        /*006c*/ 	.word	index@(.nv.constant0._Z16inverseCNDKernelPfPjj)
        /*0070*/ 	.short	0x0380
        /*0072*/ 	.short	0x0014


	//----- nvinfo : EIATTR_SW_WAR
	.align		4
.L_21:
        /*0074*/ 	.byte	0x04, 0x36
        /*0076*/ 	.short	(.L_23 - .L_22)
.L_22:
        /*0078*/ 	.word	0x00000008
.L_23:


//--------------------- .nv.callgraph             --------------------------
	.section	.nv.callgraph,"",@"SHT_CUDA_CALLGRAPH"
	.align	4
	.sectionentsize	8
	.align		4
        /*0000*/ 	.word	0x00000000
	.align		4
        /*0004*/ 	.word	0xffffffff
	.align		4
        /*0008*/ 	.word	0x00000000
	.align		4
        /*000c*/ 	.word	0xfffffffe
	.align		4
        /*0010*/ 	.word	0x00000000
	.align		4
        /*0014*/ 	.word	0xfffffffd
	.align		4
        /*0018*/ 	.word	0x00000000
	.align		4
        /*001c*/ 	.word	0xfffffffc


//--------------------- .text._Z16inverseCNDKernelPfPjj --------------------------
	.section	.text._Z16inverseCNDKernelPfPjj,"ax",@progbits
	.align	128
        .global         _Z16inverseCNDKernelPfPjj
        .type           _Z16inverseCNDKernelPfPjj,@function
        .size           _Z16inverseCNDKernelPfPjj,(.L_x_25 - _Z16inverseCNDKernelPfPjj)
        .other          _Z16inverseCNDKernelPfPjj,@"STO_CUDA_ENTRY STV_DEFAULT"
_Z16inverseCNDKernelPfPjj:
.text._Z16inverseCNDKernelPfPjj:
[----:B------:R-:W-:Y:S01]  /*0000*/  LDC R1, c[0x0][0x37c] ;  /* 0x0000df00ff017b82 */ /* 0x000fe20000000800 */
[----:B------:R-:W0:Y:S01]  /*0010*/  S2R R9, SR_CTAID.X ;  /* 0x0000000000097919 */ /* 0x000e220000002500 */
[----:B------:R-:W1:Y:S01]  /*0020*/  LDCU.64 UR8, c[0x0][0x388] ;  /* 0x00007100ff0877ac */ /* 0x000e620008000a00 */
[----:B------:R-:W2:Y:S01]  /*0030*/  S2R R0, SR_TID.X ;  /* 0x0000000000007919 */ /* 0x000ea20000002100 */
[----:B------:R-:W3:Y:S01]  /*0040*/  LDCU UR5, c[0x0][0x360] ;  /* 0x00006c00ff0577ac */ /* 0x000ee20008000800 */
[----:B------:R-:W4:Y:S01]  /*0050*/  LDCU UR4, c[0x0][0x370] ;  /* 0x00006e00ff0477ac */ /* 0x000f220008000800 */
[----:B------:R-:W0:Y:S01]  /*0060*/  LDCU.64 UR6, c[0x0][0x358] ;  /* 0x00006b00ff0677ac */ /* 0x000e220008000a00 */
[----:B-1----:R-:W-:-:S04]  /*0070*/  UISETP.NE.U32.AND UP0, UPT, UR8, URZ, UPT ;  /* 0x000000ff0800728c */ /* 0x002fc8000bf05070 */
[----:B------:R-:W-:Y:S02]  /*0080*/  UISETP.NE.AND.EX UP0, UPT, UR9, URZ, UPT, UP0 ;  /* 0x000000ff0900728c */ /* 0x000fe4000bf05300 */
[----:B----4-:R-:W-:-:S04]  /*0090*/  ULOP3.LUT UR4, UR4, 0xffffff, URZ, 0xc0, !UPT ;  /* 0x00ffffff04047892 */ /* 0x010fc8000f8ec0ff */
[----:B---3--:R-:W-:Y:S01]  /*00a0*/  UIMAD UR4, UR4, UR5, URZ ;  /* 0x00000005040472a4 */ /* 0x008fe2000f8e02ff */
[----:B0-----:R-:W-:-:S05]  /*00b0*/  LOP3.LUT R9, R9, 0xffffff, RZ, 0xc0, !PT ;  /* 0x00ffffff09097812 */ /* 0x001fca00078ec0ff */
[----:B--2---:R-:W-:Y:S01]  /*00c0*/  IMAD R9, R9, UR5, R0 ;  /* 0x0000000509097c24 */ /* 0x004fe2000f8e0200 */
[----:B------:R-:W-:Y:S06]  /*00d0*/  BRA.U !UP0, `(.L_x_0) ;  /* 0x0000000508207547 */ /* 0x000fec000b800000 */
[----:B------:R-:W0:Y:S01]  /*00e0*/  LDCU UR5, c[0x0][0x390] ;  /* 0x00007200ff0577ac */ /* 0x000e220008000800 */
[----:B------:R-:W1:Y:S01]  /*00f0*/  LDC.64 R6, c[0x0][0x380] ;  /* 0x0000e000ff067b82 */ /* 0x000e620000000a00 */
[----:B------:R-:W2:Y:S07]  /*0100*/  LDCU UR8, c[0x0][0x390] ;  /* 0x00007200ff0877ac */ /* 0x000eae0008000800 */
[----:B------:R-:W3:Y:S01]  /*0110*/  LDC.64 R4, c[0x0][0x388] ;  /* 0x0000e200ff047b82 */ /* 0x000ee20000000a00 */
[----:B0-----:R-:W-:-:S13]  /*0120*/  ISETP.GE.U32.AND P0, PT, R9, UR5, PT ;  /* 0x0000000509007c0c */ /* 0x001fda000bf06070 */
[----:B--2---:R-:W-:Y:S05]  /*0130*/  @P0 EXIT ;  /* 0x000000000000094d */ /* 0x004fea0003800000 */
.L_x_6:
[----:B0--3--:R-:W-:-:S06]  /*0140*/  IMAD.WIDE.U32 R2, R9, 0x4, R4 ;  /* 0x0000000409027825 */ /* 0x009fcc00078e0004 */
[----:B------:R-:W2:Y:S01]  /*0150*/  LDG.E R2, desc[UR6][R2.64] ;  /* 0x0000000602027981 */ /* 0x000ea2000c1e1900 */
[----:B------:R-:W-:Y:S01]  /*0160*/  HFMA2 R0, -RZ, RZ, 0.1171875, 0 ;  /* 0x2f800000ff007431 */ /* 0x000fe200000001ff */
[----:B------:R-:W-:Y:S01]  /*0170*/  BSSY.RECONVERGENT B0, `(.L_x_1) ;  /* 0x0000036000007945 */ /* 0x000fe20003800200 */
[----:B--2---:R-:W-:-:S04]  /*0180*/  SHF.R.S32.HI R11, RZ, 0x1f, R2 ;  /* 0x0000001fff0b7819 */ /* 0x004fc80000011402 */
[----:B------:R-:W-:-:S04]  /*0190*/  LOP3.LUT R11, R11, R2, RZ, 0x3c, !PT ;  /* 0x000000020b0b7212 */ /* 0x000fc800078e3cff */
[----:B------:R-:W-:-:S05]  /*01a0*/  I2FP.F32.U32 R11, R11 ;  /* 0x0000000b000b7245 */ /* 0x000fca0000201000 */
[----:B------:R-:W-:-:S04]  /*01b0*/  FFMA R11, R11, R0, 1.1641532182693481445e-10 ;  /* 0x2f0000000b0b7423 */ /* 0x000fc80000000000 */
[----:B------:R-:W-:-:S05]  /*01c0*/  FADD R13, R11, -0.5 ;  /* 0xbf0000000b0d7421 */ /* 0x000fca0000000000 */
[----:B------:R-:W-:-:S13]  /*01d0*/  FSETP.GT.AND P0, PT, R13, -0.41999998688697814941, PT ;  /* 0xbed70a3d0d00780b */ /* 0x000fda0003f04000 */
[----:B------:R-:W-:Y:S05]  /*01e0*/  @!P0 BRA `(.L_x_2) ;  /* 0x0000000000688947 */ /* 0x000fea0003800000 */
[----:B------:R-:W-:Y:S02]  /*01f0*/  IMAD.MOV.U32 R3, RZ, RZ, 0x40485f81 ;  /* 0x40485f81ff037424 */ /* 0x000fe400078e00ff */
[----:B------:R-:W-:Y:S01]  /*0200*/  FMUL R0, R13, R13 ;  /* 0x0000000d0d007220 */ /* 0x000fe20000400000 */
[----:B------:R-:W-:Y:S03]  /*0210*/  BSSY.RECONVERGENT B1, `(.L_x_3) ;  /* 0x0000015000017945 */ /* 0x000fe60003800200 */
[----:B------:R-:W-:-:S04]  /*0220*/  FFMA R3, R0, R3, -21.0622406005859375 ;  /* 0xc1a87f7800037423 */ /* 0x000fc80000000003 */
[----:B------:R-:W-:-:S04]  /*0230*/  FFMA R3, R0, R3, 23.083368301391601562 ;  /* 0x41b8aabd00037423 */ /* 0x000fc80000000003 */
[----:B------:R-:W-:-:S04]  /*0240*/  FFMA R3, R0, R3, -8.4735107421875 ;  /* 0xc107938000037423 */ /* 0x000fc80000000003 */
[----:B------:R-:W-:Y:S01]  /*0250*/  FFMA R11, R0, R3, 1 ;  /* 0x3f800000000b7423 */ /* 0x000fe20000000003 */
[----:B------:R-:W-:-:S03]  /*0260*/  MOV R3, 0x41cb874b ;  /* 0x41cb874b00037802 */ /* 0x000fc60000000f00 */
[----:B------:R-:W0:Y:S02]  /*0270*/  MUFU.RCP R8, R11 ;  /* 0x0000000b00087308 */ /* 0x000e240000001000 */
[----:B------:R-:W-:-:S04]  /*0280*/  FFMA R3, R0, -R3, 41.39119720458984375 ;  /* 0x4225909600037423 */ /* 0x000fc80000000803 */
[----:B------:R-:W-:-:S04]  /*0290*/  FFMA R3, R0, R3, -18.614999771118164062 ;  /* 0xc194eb8500037423 */ /* 0x000fc80000000003 */
[----:B------:R-:W-:-:S04]  /*02a0*/  FFMA R0, R0, R3, 2.5066282749176025391 ;  /* 0x40206c9900007423 */ /* 0x000fc80000000003 */
[----:B------:R-:W-:Y:S01]  /*02b0*/  FMUL R0, R13, R0 ;  /* 0x000000000d007220 */ /* 0x000fe20000400000 */
[----:B0-----:R-:W-:-:S03]  /*02c0*/  FFMA R3, -R11, R8, 1 ;  /* 0x3f8000000b037423 */ /* 0x001fc60000000108 */
[----:B------:R-:W0:Y:S01]  /*02d0*/  FCHK P0, R0, R11 ;  /* 0x0000000b00007302 */ /* 0x000e220000000000 */
[----:B------:R-:W-:-:S04]  /*02e0*/  FFMA R3, R8, R3, R8 ;  /* 0x0000000308037223 */ /* 0x000fc80000000008 */
[----:B------:R-:W-:-:S04]  /*02f0*/  FFMA R8, R0, R3, RZ ;  /* 0x0000000300087223 */ /* 0x000fc800000000ff */
[----:B------:R-:W-:-:S04]  /*0300*/  FFMA R10, -R11, R8, R0 ;  /* 0x000000080b0a7223 */ /* 0x000fc80000000100 */
[----:B------:R-:W-:Y:S01]  /*0310*/  FFMA R3, R3, R10, R8 ;  /* 0x0000000a03037223 */ /* 0x000fe20000000008 */
[----:B0-----:R-:W-:Y:S06]  /*0320*/  @!P0 BRA `(.L_x_4) ;  /* 0x00000000000c8947 */ /* 0x001fec0003800000 */
[----:B------:R-:W-:Y:S01]  /*0330*/  IMAD.MOV.U32 R3, RZ, RZ, R11 ;  /* 0x000000ffff037224 */ /* 0x000fe200078e000b */
[----:B------:R-:W-:-:S07]  /*0340*/  MOV R8, 0x360 ;  /* 0x0000036000087802 */ /* 0x000fce0000000f00 */
[----:B-1----:R-:W-:Y:S05]  /*0350*/  CALL.REL.NOINC `($__internal_0_$__cuda_sm3x_div_rn_noftz_f32_slowpath) ;  /* 0x0000000400e07944 */ /* 0x002fea0003c00000 */
.L_x_4:
[----:B------:R-:W-:Y:S05]  /*0360*/  BSYNC.RECONVERGENT B1 ;  /* 0x0000000000017941 */ /* 0x000fea0003800200 */
.L_x_3:
[----:B------:R-:W-:Y:S01]  /*0370*/  MOV R0, R3 ;  /* 0x0000000300007202 */ /* 0x000fe20000000f00 */
[----:B------:R-:W-:Y:S06]  /*0380*/  BRA `(.L_x_5) ;  /* 0x0000000000507947 */ /* 0x000fec0003800000 */
.L_x_2:
[----:B------:R-:W-:Y:S01]  /*0390*/  FSETP.GEU.AND P0, PT, |R11|, 1.175494350822287508e-38, PT ;  /* 0x008000000b00780b */ /* 0x000fe20003f0e200 */
[----:B------:R-:W-:-:S12]  /*03a0*/  IMAD.MOV.U32 R8, RZ, RZ, 0x34d49e28 ;  /* 0x34d49e28ff087424 */ /* 0x000fd800078e00ff */
[----:B------:R-:W-:-:S04]  /*03b0*/  @!P0 FMUL R11, R11, 16777216 ;  /* 0x4b8000000b0b8820 */ /* 0x000fc80000400000 */
[----:B------:R-:W0:Y:S02]  /*03c0*/  MUFU.LG2 R0, R11 ;  /* 0x0000000b00007308 */ /* 0x000e240000000c00 */
[----:B0-----:R-:W-:-:S04]  /*03d0*/  @!P0 FADD R0, R0, -24 ;  /* 0xc1c0000000008421 */ /* 0x001fc80000000000 */
[----:B------:R-:W-:-:S05]  /*03e0*/  FMUL R0, R0, -0.69314718246459960938 ;  /* 0xbf31721800007820 */ /* 0x000fca0000400000 */
[----:B------:R-:W-:-:S13]  /*03f0*/  FSETP.GEU.AND P0, PT, |R0|, 1.175494350822287508e-38, PT ;  /* 0x008000000000780b */ /* 0x000fda0003f0e200 */
[----:B------:R-:W-:-:S04]  /*0400*/  @!P0 FMUL R0, R0, 16777216 ;  /* 0x4b80000000008820 */ /* 0x000fc80000400000 */
[----:B------:R-:W0:Y:S02]  /*0410*/  MUFU.LG2 R3, R0 ;  /* 0x0000000000037308 */ /* 0x000e240000000c00 */
[----:B0-----:R-:W-:-:S04]  /*0420*/  @!P0 FADD R3, R3, -24 ;  /* 0xc1c0000003038421 */ /* 0x001fc80000000000 */
[----:B------:R-:W-:-:S04]  /*0430*/  FMUL R3, R3, 0.69314718246459960938 ;  /* 0x3f31721803037820 */ /* 0x000fc80000400000 */
[----:B------:R-:W-:-:S04]  /*0440*/  FFMA R8, R3, R8, 2.888167500714189373e-07 ;  /* 0x349b0eac03087423 */ /* 0x000fc80000000008 */
[----:B------:R-:W-:-:S04]  /*0450*/  FFMA R8, R3, R8, 3.2176787499338388443e-05 ;  /* 0x3806f59003087423 */ /* 0x000fc80000000008 */
[----:B------:R-:W-:-:S04]  /*0460*/  FFMA R8, R3, R8, 0.00039518965058960020542 ;  /* 0x39cf317503087423 */ /* 0x000fc80000000008 */
[----:B------:R-:W-:-:S04]  /*0470*/  FFMA R8, R3, R8, 0.0038405728992074728012 ;  /* 0x3b7bb21f03087423 */ /* 0x000fc80000000008 */
[----:B------:R-:W-:-:S04]  /*0480*/  FFMA R8, R3, R8, 0.027643881738185882568 ;  /* 0x3ce2756c03087423 */ /* 0x000fc80000000008 */
[----:B------:R-:W-:-:S04]  /*0490*/  FFMA R8, R3, R8, 0.16079796850681304932 ;  /* 0x3e24a83903087423 */ /* 0x000fc80000000008 */
[----:B------:R-:W-:-:S04]  /*04a0*/  FFMA R8, R3, R8, 0.97616899013519287109 ;  /* 0x3f79e63603087423 */ /* 0x000fc80000000008 */
[----:B------:R-:W-:-:S04]  /*04b0*/  FFMA R8, R3, R8, 0.3374754786491394043 ;  /* 0x3eacc99603087423 */ /* 0x000fc80000000008 */
[----:B------:R-:W-:-:S07]  /*04c0*/  FADD R0, -R8, -RZ ;  /* 0x800000ff08007221 */ /* 0x000fce0000000100 */
.L_x_5:
[----:B------:R-:W-:Y:S05]  /*04d0*/  BSYNC.RECONVERGENT B0 ;  /* 0x0000000000007941 */ /* 0x000fea0003800200 */
.L_x_1:
[----:B------:R-:W-:Y:S01]  /*04e0*/  ISETP.GE.AND P0, PT, R2, RZ, PT ;  /* 0x000000ff0200720c */ /* 0x000fe20003f06270 */
[C---:B-1----:R-:W-:Y:S01]  /*04f0*/  IMAD.WIDE.U32 R2, R9.reuse, 0x4, R6 ;  /* 0x0000000409027825 */ /* 0x042fe200078e0006 */
[----:B------:R-:W-:Y:S02]  /*0500*/  IADD3 R9, PT, PT, R9, UR4, RZ ;  /* 0x0000000409097c10 */ /* 0x000fe4000fffe0ff */
[----:B------:R-:W-:Y:S02]  /*0510*/  FSEL R11, -R0, R0, !P0 ;  /* 0x00000000000b7208 */ /* 0x000fe40004000100 */
[----:B------:R-:W-:-:S03]  /*0520*/  ISETP.GE.U32.AND P0, PT, R9, UR8, PT ;  /* 0x0000000809007c0c */ /* 0x000fc6000bf06070 */
[----:B------:R0:W-:Y:S10]  /*0530*/  STG.E desc[UR6][R2.64], R11 ;  /* 0x0000000b02007986 */ /* 0x0001f4000c101906 */
[----:B------:R-:W-:Y:S05]  /*0540*/  @!P0 BRA `(.L_x_6) ;  /* 0xfffffff800fc8947 */ /* 0x000fea000383ffff */
[----:B------:R-:W-:Y:S05]  /*0550*/  EXIT ;  /* 0x000000000000794d */ /* 0x000fea0003800000 */
.L_x_0:
[----:B------:R-:W0:Y:S02]  /*0560*/  LDC R0, c[0x0][0x390] ;  /* 0x0000e400ff007b82 */ /* 0x000e240000000800 */
[----:B0-----:R-:W-:-:S13]  /*0570*/  ISETP.GE.U32.AND P0, PT, R9, R0, PT ;  /* 0x000000000900720c */ /* 0x001fda0003f06070 */
[----:B------:R-:W-:Y:S05]  /*0580*/  @P0 EXIT ;  /* 0x000000000000094d */ /* 0x000fea0003800000 */
[----:B------:R-:W-:Y:S02]  /*0590*/  VIADD R0, R0, 0x1 ;  /* 0x0000000100007836 */ /* 0x000fe40000000000 */
[----:B------:R-:W-:Y:S01]  /*05a0*/  HFMA2 R2, -RZ, RZ, 0, 0 ;  /* 0x00000000ff027431 */ /* 0x000fe200000001ff */
[----:B------:R-:W0:Y:S01]  /*05b0*/  LDCU UR5, c[0x0][0x390] ;  /* 0x00007200ff0577ac */ /* 0x000e220008000800 */
[----:B------:R-:W1:Y:S01]  /*05c0*/  I2F.U32.RP R4, R0 ;  /* 0x0000000000047306 */ /* 0x000e620000209000 */
[----:B------:R-:W-:Y:S01]  /*05d0*/  IMAD.MOV R5, RZ, RZ, -R0 ;  /* 0x000000ffff057224 */ /* 0x000fe200078e0a00 */
[----:B------:R-:W-:-:S06]  /*05e0*/  ISETP.NE.U32.AND P2, PT, R0, RZ, PT ;  /* 0x000000ff0000720c */ /* 0x000fcc0003f45070 */
[----:B-1----:R-:W1:Y:S02]  /*05f0*/  MUFU.RCP R4, R4 ;  /* 0x0000000400047308 */ /* 0x002e640000001000 */
[----:B-1----:R-:W-:-:S06]  /*0600*/  IADD3 R3, PT, PT, R4, 0xffffffe, RZ ;  /* 0x0ffffffe04037810 */ /* 0x002fcc0007ffe0ff */
[----:B------:R-:W1:Y:S02]  /*0610*/  F2I.FTZ.U32.TRUNC.NTZ R3, R3 ;  /* 0x0000000300037305 */ /* 0x000e64000021f000 */
[----:B-1----:R-:W-:-:S04]  /*0620*/  IMAD R5, R5, R3, RZ ;  /* 0x0000000305057224 */ /* 0x002fc800078e02ff */
[----:B------:R-:W-:Y:S02]  /*0630*/  IMAD.HI.U32 R2, R3, R5, R2 ;  /* 0x0000000503027227 */ /* 0x000fe400078e0002 */
[----:B------:R-:W1:Y:S04]  /*0640*/  LDC.64 R4, c[0x0][0x380] ;  /* 0x0000e000ff047b82 */ /* 0x000e680000000a00 */
[----:B------:R-:W-:-:S05]  /*0650*/  IMAD.HI.U32 R2, R2, -0x1, RZ ;  /* 0xffffffff02027827 */ /* 0x000fca00078e00ff */
[----:B------:R-:W-:-:S05]  /*0660*/  IADD3 R7, PT, PT, -R2, RZ, RZ ;  /* 0x000000ff02077210 */ /* 0x000fca0007ffe1ff */
[----:B------:R-:W-:-:S05]  /*0670*/  IMAD R7, R0, R7, -0x1 ;  /* 0xffffffff00077424 */ /* 0x000fca00078e0207 */
[----:B------:R-:W-:-:S13]  /*0680*/  ISETP.GE.U32.AND P0, PT, R7, R0, PT ;  /* 0x000000000700720c */ /* 0x000fda0003f06070 */
[----:B------:R-:W-:Y:S01]  /*0690*/  @P0 IMAD.IADD R7, R7, 0x1, -R0 ;  /* 0x0000000107070824 */ /* 0x000fe200078e0a00 */
[----:B------:R-:W-:-:S04]  /*06a0*/  @P0 IADD3 R2, PT, PT, R2, 0x1, RZ ;  /* 0x0000000102020810 */ /* 0x000fc80007ffe0ff */
[----:B------:R-:W-:-:S13]  /*06b0*/  ISETP.GE.U32.AND P1, PT, R7, R0, PT ;  /* 0x000000000700720c */ /* 0x000fda0003f26070 */
[----:B------:R-:W-:Y:S02]  /*06c0*/  @P1 IADD3 R2, PT, PT, R2, 0x1, RZ ;  /* 0x0000000102021810 */ /* 0x000fe40007ffe0ff */
[----:B01----:R-:W-:-:S07]  /*06d0*/  @!P2 LOP3.LUT R2, RZ, R0, RZ, 0x33, !PT ;  /* 0x00000000ff02a212 */ /* 0x003fce00078e33ff */
.L_x_12:
[----:B0-----:R-:W-:Y:S01]  /*06e0*/  IMAD R6, R2, R9, R2 ;  /* 0x0000000902067224 */ /* 0x001fe200078e0202 */
[----:B------:R-:W-:Y:S01]  /*06f0*/  BSSY.RECONVERGENT B0, `(.L_x_7) ;  /* 0x0000036000007945 */ /* 0x000fe20003800200 */
[----:B------:R-:W-:-:S03]  /*0700*/  IMAD.MOV.U32 R0, RZ, RZ, 0x2f800000 ;  /* 0x2f800000ff007424 */ /* 0x000fc600078e00ff */
[----:B------:R-:W-:-:S04]  /*0710*/  SHF.R.S32.HI R3, RZ, 0x1f, R6 ;  /* 0x0000001fff037819 */ /* 0x000fc80000011406 */
[----:B------:R-:W-:-:S04]  /*0720*/  LOP3.LUT R3, R3, R6, RZ, 0x3c, !PT ;  /* 0x0000000603037212 */ /* 0x000fc800078e3cff */
[----:B------:R-:W-:-:S05]  /*0730*/  I2FP.F32.U32 R3, R3 ;  /* 0x0000000300037245 */ /* 0x000fca0000201000 */
[----:B------:R-:W-:-:S04]  /*0740*/  FFMA R3, R3, R0, 1.1641532182693481445e-10 ;  /* 0x2f00000003037423 */ /* 0x000fc80000000000 */
[----:B------:R-:W-:-:S05]  /*0750*/  FADD R11, R3, -0.5 ;  /* 0xbf000000030b7421 */ /* 0x000fca0000000000 */
[----:B------:R-:W-:-:S13]  /*0760*/  FSETP.GT.AND P0, PT, R11, -0.41999998688697814941, PT ;  /* 0xbed70a3d0b00780b */ /* 0x000fda0003f04000 */
[----:B------:R-:W-:Y:S05]  /*0770*/  @!P0 BRA `(.L_x_8) ;  /* 0x0000000000648947 */ /* 0x000fea0003800000 */
[----:B------:R-:W-:Y:S01]  /*0780*/  MOV R3, 0x40485f81 ;  /* 0x40485f8100037802 */ /* 0x000fe20000000f00 */
[----:B------:R-:W-:Y:S01]  /*0790*/  FMUL R0, R11, R11 ;  /* 0x0000000b0b007220 */ /* 0x000fe20000400000 */
[----:B------:R-:W-:Y:S03]  /*07a0*/  BSSY.RECONVERGENT B1, `(.L_x_9) ;  /* 0x0000015000017945 */ /* 0x000fe60003800200 */
[----:B------:R-:W-:-:S04]  /*07b0*/  FFMA R3, R0, R3, -21.0622406005859375 ;  /* 0xc1a87f7800037423 */ /* 0x000fc80000000003 */
[----:B------:R-:W-:-:S04]  /*07c0*/  FFMA R3, R0, R3, 23.083368301391601562 ;  /* 0x41b8aabd00037423 */ /* 0x000fc80000000003 */
[----:B------:R-:W-:-:S04]  /*07d0*/  FFMA R3, R0, R3, -8.4735107421875 ;  /* 0xc107938000037423 */ /* 0x000fc80000000003 */
[----:B------:R-:W-:Y:S01]  /*07e0*/  FFMA R13, R0, R3, 1 ;  /* 0x3f800000000d7423 */ /* 0x000fe20000000003 */
[----:B------:R-:W-:-:S03]  /*07f0*/  HFMA2 R3, -RZ, RZ, 2.896484375, -0.00011128187179565429688 ;  /* 0x41cb874bff037431 */ /* 0x000fc600000001ff */
[----:B------:R-:W0:Y:S02]  /*0800*/  MUFU.RCP R7, R13 ;  /* 0x0000000d00077308 */ /* 0x000e240000001000 */
[----:B------:R-:W-:-:S04]  /*0810*/  FFMA R3, R0, -R3, 41.39119720458984375 ;  /* 0x4225909600037423 */ /* 0x000fc80000000803 */
[----:B------:R-:W-:-:S04]  /*0820*/  FFMA R3, R0, R3, -18.614999771118164062 ;  /* 0xc194eb8500037423 */ /* 0x000fc80000000003 */
[----:B------:R-:W-:Y:S01]  /*0830*/  FFMA R0, R0, R3, 2.5066282749176025391 ;  /* 0x40206c9900007423 */ /* 0x000fe20000000003 */
[----:B0-----:R-:W-:-:S03]  /*0840*/  FFMA R8, -R13, R7, 1 ;  /* 0x3f8000000d087423 */ /* 0x001fc60000000107 */
[----:B------:R-:W-:Y:S01]  /*0850*/  FMUL R0, R11, R0 ;  /* 0x000000000b007220 */ /* 0x000fe20000400000 */
[----:B------:R-:W-:-:S03]  /*0860*/  FFMA R7, R7, R8, R7 ;  /* 0x0000000807077223 */ /* 0x000fc60000000007 */
[----:B------:R-:W0:Y:S01]  /*0870*/  FCHK P0, R0, R13 ;  /* 0x0000000d00007302 */ /* 0x000e220000000000 */
[----:B------:R-:W-:-:S04]  /*0880*/  FFMA R8, R0, R7, RZ ;  /* 0x0000000700087223 */ /* 0x000fc800000000ff */
[----:B------:R-:W-:-:S04]  /*0890*/  FFMA R3, -R13, R8, R0 ;  /* 0x000000080d037223 */ /* 0x000fc80000000100 */
[----:B------:R-:W-:Y:S01]  /*08a0*/  FFMA R3, R7, R3, R8 ;  /* 0x0000000307037223 */ /* 0x000fe20000000008 */
[----:B0-----:R-:W-:Y:S06]  /*08b0*/  @!P0 BRA `(.L_x_10) ;  /* 0x00000000000c8947 */ /* 0x001fec0003800000 */
[----:B------:R-:W-:Y:S01]  /*08c0*/  IMAD.MOV.U32 R3, RZ, RZ, R13 ;  /* 0x000000ffff037224 */ /* 0x000fe200078e000d */
[----:B------:R-:W-:-:S07]  /*08d0*/  MOV R8, 0x8f0 ;  /* 0x000008f000087802 */ /* 0x000fce0000000f00 */
[----:B------:R-:W-:Y:S05]  /*08e0*/  CALL.REL.NOINC `($__internal_0_$__cuda_sm3x_div_rn_noftz_f32_slowpath) ;  /* 0x00000000007c7944 */ /* 0x000fea0003c00000 */
.L_x_10:
[----:B------:R-:W-:Y:S05]  /*08f0*/  BSYNC.RECONVERGENT B1 ;  /* 0x0000000000017941 */ /* 0x000fea0003800200 */
.L_x_9:
[----:B------:R-:W-:Y:S05]  /*0900*/  BRA `(.L_x_11) ;  /* 0x0000000000507947 */ /* 0x000fea0003800000 */
.L_x_8:
[----:B------:R-:W-:Y:S02]  /*0910*/  FSETP.GEU.AND P0, PT, |R3|, 1.175494350822287508e-38, PT ;  /* 0x008000000300780b */ /* 0x000fe40003f0e200 */
[----:B------:R-:W-:-:S11]  /*0920*/  MOV R8, 0x34d49e28 ;  /* 0x34d49e2800087802 */ /* 0x000fd60000000f00 */
        /* <DEDUP_REMOVED lines=18> */
.L_x_11:
[----:B------:R-:W-:Y:S05]  /*0a50*/  BSYNC.RECONVERGENT B0 ;  /* 0x0000000000007941 */ /* 0x000fea0003800200 */
.L_x_7:
[----:B------:R-:W-:Y:S01]  /*0a60*/  ISETP.GE.AND P0, PT, R6, RZ, PT ;  /* 0x000000ff0600720c */ /* 0x000fe20003f06270 */
[C---:B------:R-:W-:Y:S01]  /*0a70*/  IMAD.WIDE.U32 R6, R9.reuse, 0x4, R4 ;  /* 0x0000000409067825 */ /* 0x040fe200078e0004 */
[----:B------:R-:W-:Y:S02]  /*0a80*/  IADD3 R9, PT, PT, R9, UR4, RZ ;  /* 0x0000000409097c10 */ /* 0x000fe4000fffe0ff */
[----:B------:R-:W-:Y:S02]  /*0a90*/  FSEL R3, -R3, R3, !P0 ;  /* 0x0000000303037208 */ /* 0x000fe40004000100 */
[----:B------:R-:W-:-:S03]  /*0aa0*/  ISETP.GE.U32.AND P0, PT, R9, UR5, PT ;  /* 0x0000000509007c0c */ /* 0x000fc6000bf06070 */
[----:B------:R0:W-:Y:S10]  /*0ab0*/  STG.E desc[UR6][R6.64], R3 ;  /* 0x0000000306007986 */ /* 0x0001f4000c101906 */
[----:B------:R-:W-:Y:S05]  /*0ac0*/  @!P0 BRA `(.L_x_12) ;  /* 0xfffffffc00048947 */ /* 0x000fea000383ffff */
[----:B------:R-:W-:Y:S05]  /*0ad0*/  EXIT ;  /* 0x000000000000794d */ /* 0x000fea0003800000 */
        .weak           $__internal_0_$__cuda_sm3x_div_rn_noftz_f32_slowpath
        .type           $__internal_0_$__cuda_sm3x_div_rn_noftz_f32_slowpath,@function
        .size           $__internal_0_$__cuda_sm3x_div_rn_noftz_f32_slowpath,(.L_x_25 - $__internal_0_$__cuda_sm3x_div_rn_noftz_f32_slowpath)
$__internal_0_$__cuda_sm3x_div_rn_noftz_f32_slowpath:
[----:B------:R-:W-:Y:S01]  /*0ae0*/  SHF.R.U32.HI R11, RZ, 0x17, R3 ;  /* 0x00000017ff0b7819 */ /* 0x000fe20000011603 */
[----:B------:R-:W-:Y:S01]  /*0af0*/  BSSY.RECONVERGENT B2, `(.L_x_13) ;  /* 0x0000062000027945 */ /* 0x000fe20003800200 */
[----:B------:R-:W-:Y:S02]  /*0b00*/  SHF.R.U32.HI R10, RZ, 0x17, R0 ;  /* 0x00000017ff0a7819 */ /* 0x000fe40000011600 */
[----:B------:R-:W-:Y:S02]  /*0b10*/  LOP3.LUT R11, R11, 0xff, RZ, 0xc0, !PT ;  /* 0x000000ff0b0b7812 */ /* 0x000fe400078ec0ff */
[----:B------:R-:W-:-:S03]  /*0b20*/  LOP3.LUT R14, R10, 0xff, RZ, 0xc0, !PT ;  /* 0x000000ff0a0e7812 */ /* 0x000fc600078ec0ff */
[----:B------:R-:W-:Y:S01]  /*0b30*/  VIADD R13, R11, 0xffffffff ;  /* 0xffffffff0b0d7836 */ /* 0x000fe20000000000 */
[----:B------:R-:W-:-:S04]  /*0b40*/  IADD3 R12, PT, PT, R14, -0x1, RZ ;  /* 0xffffffff0e0c7810 */ /* 0x000fc80007ffe0ff */
[----:B------:R-:W-:-:S04]  /*0b50*/  ISETP.GT.U32.AND P0, PT, R13, 0xfd, PT ;  /* 0x000000fd0d00780c */ /* 0x000fc80003f04070 */
[----:B------:R-:W-:-:S13]  /*0b60*/  ISETP.GT.U32.OR P0, PT, R12, 0xfd, P0 ;  /* 0x000000fd0c00780c */ /* 0x000fda0000704470 */
[----:B------:R-:W-:Y:S01]  /*0b70*/  @!P0 MOV R10, RZ ;  /* 0x000000ff000a8202 */ /* 0x000fe20000000f00 */
[----:B------:R-:W-:Y:S06]  /*0b80*/  @!P0 BRA `(.L_x_14) ;  /* 0x00000000005c8947 */ /* 0x000fec0003800000 */
[----:B------:R-:W-:Y:S02]  /*0b90*/  FSETP.GTU.FTZ.AND P0, PT, |R0|, +INF , PT ;  /* 0x7f8000000000780b */ /* 0x000fe40003f1c200 */
[----:B------:R-:W-:-:S04]  /*0ba0*/  FSETP.GTU.FTZ.AND P1, PT, |R3|, +INF , PT ;  /* 0x7f8000000300780b */ /* 0x000fc80003f3c200 */
[----:B------:R-:W-:-:S13]  /*0bb0*/  PLOP3.LUT P0, PT, P0, P1, PT, 0xf8, 0x8f ;  /* 0x00000000008f781c */ /* 0x000fda0000703f70 */
[----:B------:R-:W-:Y:S05]  /*0bc0*/  @P0 BRA `(.L_x_15) ;  /* 0x00000004004c0947 */ /* 0x000fea0003800000 */
[----:B------:R-:W-:-:S13]  /*0bd0*/  LOP3.LUT P0, RZ, R3, 0x7fffffff, R0, 0xc8, !PT ;  /* 0x7fffffff03ff7812 */ /* 0x000fda000780c800 */
[----:B------:R-:W-:Y:S05]  /*0be0*/  @!P0 BRA `(.L_x_16) ;  /* 0x00000004003c8947 */ /* 0x000fea0003800000 */
[C---:B------:R-:W-:Y:S02]  /*0bf0*/  FSETP.NEU.FTZ.AND P2, PT, |R0|.reuse, +INF , PT ;  /* 0x7f8000000000780b */ /* 0x040fe40003f5d200 */
[----:B------:R-:W-:Y:S02]  /*0c00*/  FSETP.NEU.FTZ.AND P1, PT, |R3|, +INF , PT ;  /* 0x7f8000000300780b */ /* 0x000fe40003f3d200 */
[----:B------:R-:W-:-:S11]  /*0c10*/  FSETP.NEU.FTZ.AND P0, PT, |R0|, +INF , PT ;  /* 0x7f8000000000780b */ /* 0x000fd60003f1d200 */
[----:B------:R-:W-:Y:S05]  /*0c20*/  @!P1 BRA !P2, `(.L_x_16) ;  /* 0x00000004002c9947 */ /* 0x000fea0005000000 */
[----:B------:R-:W-:-:S04]  /*0c30*/  LOP3.LUT P2, RZ, R0, 0x7fffffff, RZ, 0xc0, !PT ;  /* 0x7fffffff00ff7812 */ /* 0x000fc8000784c0ff */
[----:B------:R-:W-:-:S13]  /*0c40*/  PLOP3.LUT P1, PT, P1, P2, PT, 0x2f, 0xf2 ;  /* 0x0000000000f2781c */ /* 0x000fda0000f24577 */
[----:B------:R-:W-:Y:S05]  /*0c50*/  @P1 BRA `(.L_x_17) ;  /* 0x0000000400181947 */ /* 0x000fea0003800000 */
[----:B------:R-:W-:-:S04]  /*0c60*/  LOP3.LUT P1, RZ, R3, 0x7fffffff, RZ, 0xc0, !PT ;  /* 0x7fffffff03ff7812 */ /* 0x000fc8000782c0ff */
[----:B------:R-:W-:-:S13]  /*0c70*/  PLOP3.LUT P0, PT, P0, P1, PT, 0x2f, 0xf2 ;  /* 0x0000000000f2781c */ /* 0x000fda0000702577 */
[----:B------:R-:W-:Y:S05]  /*0c80*/  @P0 BRA `(.L_x_18) ;  /* 0x0000000400000947 */ /* 0x000fea0003800000 */
[----:B------:R-:W-:Y:S02]  /*0c90*/  ISETP.GE.AND P0, PT, R12, RZ, PT ;  /* 0x000000ff0c00720c */ /* 0x000fe40003f06270 */
[----:B------:R-:W-:-:S11]  /*0ca0*/  ISETP.GE.AND P1, PT, R13, RZ, PT ;  /* 0x000000ff0d00720c */ /* 0x000fd60003f26270 */
[----:B------:R-:W-:Y:S01]  /*0cb0*/  @P0 IMAD.MOV.U32 R10, RZ, RZ, RZ ;  /* 0x000000ffff0a0224 */ /* 0x000fe200078e00ff */
[----:B------:R-:W-:Y:S01]  /*0cc0*/  @!P0 MOV R10, 0xffffffc0 ;  /* 0xffffffc0000a8802 */ /* 0x000fe20000000f00 */
[----:B------:R-:W-:Y:S01]  /*0cd0*/  @!P0 FFMA R0, R0, 1.84467440737095516160e+19, RZ ;  /* 0x5f80000000008823 */ /* 0x000fe200000000ff */
[----:B------:R-:W-:Y:S02]  /*0ce0*/  @!P1 FFMA R3, R3, 1.84467440737095516160e+19, RZ ;  /* 0x5f80000003039823 */ /* 0x000fe400000000ff */
[----:B------:R-:W-:-:S07]  /*0cf0*/  @!P1 IADD3 R10, PT, PT, R10, 0x40, RZ ;  /* 0x000000400a0a9810 */ /* 0x000fce0007ffe0ff */
.L_x_14:
[----:B------:R-:W-:Y:S01]  /*0d00*/  LEA R12, R11, 0xc0800000, 0x17 ;  /* 0xc08000000b0c7811 */ /* 0x000fe200078eb8ff */
[----:B------:R-:W-:Y:S04]  /*0d10*/  BSSY.RECONVERGENT B3, `(.L_x_19) ;  /* 0x0000036000037945 */ /* 0x000fe80003800200 */
[----:B------:R-:W-:Y:S01]  /*0d20*/  IMAD.IADD R13, R3, 0x1, -R12 ;  /* 0x00000001030d7824 */ /* 0x000fe200078e0a0c */
[----:B------:R-:W-:-:S03]  /*0d30*/  IADD3 R12, PT, PT, R14, -0x7f, RZ ;  /* 0xffffff810e0c7810 */ /* 0x000fc60007ffe0ff */
[----:B------:R0:W1:Y:S01]  /*0d40*/  MUFU.RCP R3, R13 ;  /* 0x0000000d00037308 */ /* 0x0000620000001000 */
[----:B------:R-:W-:Y:S01]  /*0d50*/  FADD.FTZ R15, -R13, -RZ ;  /* 0x800000ff0d0f7221 */ /* 0x000fe20000010100 */
[C---:B------:R-:W-:Y:S01]  /*0d60*/  IMAD R0, R12.reuse, -0x800000, R0 ;  /* 0xff8000000c007824 */ /* 0x040fe200078e0200 */
[----:B0-----:R-:W-:-:S04]  /*0d70*/  IADD3 R13, PT, PT, R12, 0x7f, -R11 ;  /* 0x0000007f0c0d7810 */ /* 0x001fc80007ffe80b */
[----:B------:R-:W-:Y:S01]  /*0d80*/  IADD3 R13, PT, PT, R13, R10, RZ ;  /* 0x0000000a0d0d7210 */ /* 0x000fe20007ffe0ff */
[----:B-1----:R-:W-:-:S04]  /*0d90*/  FFMA R14, R3, R15, 1 ;  /* 0x3f800000030e7423 */ /* 0x002fc8000000000f */
[----:B------:R-:W-:-:S04]  /*0da0*/  FFMA R3, R3, R14, R3 ;  /* 0x0000000e03037223 */ /* 0x000fc80000000003 */
[----:B------:R-:W-:-:S04]  /*0db0*/  FFMA R14, R0, R3, RZ ;  /* 0x00000003000e7223 */ /* 0x000fc800000000ff */
[----:B------:R-:W-:-:S04]  /*0dc0*/  FFMA R16, R15, R14, R0 ;  /* 0x0000000e0f107223 */ /* 0x000fc80000000000 */
[----:B------:R-:W-:-:S04]  /*0dd0*/  FFMA R16, R3, R16, R14 ;  /* 0x0000001003107223 */ /* 0x000fc8000000000e */
[----:B------:R-:W-:-:S04]  /*0de0*/  FFMA R15, R15, R16, R0 ;  /* 0x000000100f0f7223 */ /* 0x000fc80000000000 */
[----:B------:R-:W-:-:S05]  /*0df0*/  FFMA R0, R3, R15, R16 ;  /* 0x0000000f03007223 */ /* 0x000fca0000000010 */
[----:B------:R-:W-:-:S04]  /*0e00*/  SHF.R.U32.HI R11, RZ, 0x17, R0 ;  /* 0x00000017ff0b7819 */ /* 0x000fc80000011600 */
[----:B------:R-:W-:-:S05]  /*0e10*/  LOP3.LUT R11, R11, 0xff, RZ, 0xc0, !PT ;  /* 0x000000ff0b0b7812 */ /* 0x000fca00078ec0ff */
[----:B------:R-:W-:-:S05]  /*0e20*/  IMAD.IADD R14, R11, 0x1, R13 ;  /* 0x000000010b0e7824 */ /* 0x000fca00078e020d */
[----:B------:R-:W-:-:S04]  /*0e30*/  IADD3 R10, PT, PT, R14, -0x1, RZ ;  /* 0xffffffff0e0a7810 */ /* 0x000fc80007ffe0ff */
[----:B------:R-:W-:-:S13]  /*0e40*/  ISETP.GE.U32.AND P0, PT, R10, 0xfe, PT ;  /* 0x000000fe0a00780c */ /* 0x000fda0003f06070 */
[----:B------:R-:W-:Y:S05]  /*0e50*/  @!P0 BRA `(.L_x_20) ;  /* 0x0000000000808947 */ /* 0x000fea0003800000 */
[----:B------:R-:W-:-:S13]  /*0e60*/  ISETP.GT.AND P0, PT, R14, 0xfe, PT ;  /* 0x000000fe0e00780c */ /* 0x000fda0003f04270 */
[----:B------:R-:W-:Y:S05]  /*0e70*/  @P0 BRA `(.L_x_21) ;  /* 0x00000000006c0947 */ /* 0x000fea0003800000 */
[----:B------:R-:W-:-:S13]  /*0e80*/  ISETP.GE.AND P0, PT, R14, 0x1, PT ;  /* 0x000000010e00780c */ /* 0x000fda0003f06270 */
[----:B------:R-:W-:Y:S05]  /*0e90*/  @P0 BRA `(.L_x_22) ;  /* 0x0000000000740947 */ /* 0x000fea0003800000 */
[----:B------:R-:W-:Y:S02]  /*0ea0*/  ISETP.GE.AND P0, PT, R14, -0x18, PT ;  /* 0xffffffe80e00780c */ /* 0x000fe40003f06270 */
[----:B------:R-:W-:-:S11]  /*0eb0*/  LOP3.LUT R0, R0, 0x80000000, RZ, 0xc0, !PT ;  /* 0x8000000000007812 */ /* 0x000fd600078ec0ff */
[----:B------:R-:W-:Y:S05]  /*0ec0*/  @!P0 BRA `(.L_x_22) ;  /* 0x0000000000688947 */ /* 0x000fea0003800000 */
[CC--:B------:R-:W-:Y:S01]  /*0ed0*/  FFMA.RZ R10, R3.reuse, R15.reuse, R16 ;  /* 0x0000000f030a7223 */ /* 0x0c0fe2000000c010 */
[C---:B------:R-:W-:Y:S01]  /*0ee0*/  IADD3 R12, PT, PT, R14.reuse, 0x20, RZ ;  /* 0x000000200e0c7810 */ /* 0x040fe20007ffe0ff */
[----:B------:R-:W-:Y:S01]  /*0ef0*/  IMAD.MOV R13, RZ, RZ, -R14 ;  /* 0x000000ffff0d7224 */ /* 0x000fe200078e0a0e */
[----:B------:R-:W-:Y:S02]  /*0f00*/  ISETP.NE.AND P2, PT, R14, RZ, PT ;  /* 0x000000ff0e00720c */ /* 0x000fe40003f45270 */
[----:B------:R-:W-:Y:S01]  /*0f10*/  LOP3.LUT R11, R10, 0x7fffff, RZ, 0xc0, !PT ;  /* 0x007fffff0a0b7812 */ /* 0x000fe200078ec0ff */
[CCC-:B------:R-:W-:Y:S01]  /*0f20*/  FFMA.RP R10, R3.reuse, R15.reuse, R16.reuse ;  /* 0x0000000f030a7223 */ /* 0x1c0fe20000008010 */
[----:B------:R-:W-:Y:S01]  /*0f30*/  FFMA.RM R3, R3, R15, R16 ;  /* 0x0000000f03037223 */ /* 0x000fe20000004010 */
[----:B------:R-:W-:Y:S02]  /*0f40*/  ISETP.NE.AND P1, PT, R14, RZ, PT ;  /* 0x000000ff0e00720c */ /* 0x000fe40003f25270 */
[----:B------:R-:W-:-:S02]  /*0f50*/  LOP3.LUT R11, R11, 0x800000, RZ, 0xfc, !PT ;  /* 0x008000000b0b7812 */ /* 0x000fc400078efcff */
[----:B------:R-:W-:Y:S02]  /*0f60*/  FSETP.NEU.FTZ.AND P0, PT, R10, R3, PT ;  /* 0x000000030a00720b */ /* 0x000fe40003f1d000 */
[----:B------:R-:W-:Y:S02]  /*0f70*/  SHF.L.U32 R12, R11, R12, RZ ;  /* 0x0000000c0b0c7219 */ /* 0x000fe400000006ff */
[----:B------:R-:W-:Y:S02]  /*0f80*/  SEL R10, R13, RZ, P2 ;  /* 0x000000ff0d0a7207 */ /* 0x000fe40001000000 */
[----:B------:R-:W-:Y:S02]  /*0f90*/  ISETP.NE.AND P1, PT, R12, RZ, P1 ;  /* 0x000000ff0c00720c */ /* 0x000fe40000f25270 */
[----:B------:R-:W-:Y:S02]  /*0fa0*/  SHF.R.U32.HI R10, RZ, R10, R11 ;  /* 0x0000000aff0a7219 */ /* 0x000fe4000001160b */
[----:B------:R-:W-:-:S02]  /*0fb0*/  PLOP3.LUT P0, PT, P0, P1, PT, 0xf8, 0x8f ;  /* 0x00000000008f781c */ /* 0x000fc40000703f70 */
[----:B------:R-:W-:Y:S02]  /*0fc0*/  SHF.R.U32.HI R12, RZ, 0x1, R10 ;  /* 0x00000001ff0c7819 */ /* 0x000fe4000001160a */
[----:B------:R-:W-:-:S04]  /*0fd0*/  SEL R3, RZ, 0x1, !P0 ;  /* 0x00000001ff037807 */ /* 0x000fc80004000000 */
[----:B------:R-:W-:-:S04]  /*0fe0*/  LOP3.LUT R3, R3, 0x1, R12, 0xf8, !PT ;  /* 0x0000000103037812 */ /* 0x000fc800078ef80c */
[----:B------:R-:W-:-:S04]  /*0ff0*/  LOP3.LUT R3, R3, R10, RZ, 0xc0, !PT ;  /* 0x0000000a03037212 */ /* 0x000fc800078ec0ff */
[----:B------:R-:W-:-:S04]  /*1000*/  IADD3 R3, PT, PT, R12, R3, RZ ;  /* 0x000000030c037210 */ /* 0x000fc80007ffe0ff */
[----:B------:R-:W-:Y:S01]  /*1010*/  LOP3.LUT R0, R3, R0, RZ, 0xfc, !PT ;  /* 0x0000000003007212 */ /* 0x000fe200078efcff */
[----:B------:R-:W-:Y:S06]  /*1020*/  BRA `(.L_x_22) ;  /* 0x0000000000107947 */ /* 0x000fec0003800000 */
.L_x_21:
[----:B------:R-:W-:-:S04]  /*1030*/  LOP3.LUT R0, R0, 0x80000000, RZ, 0xc0, !PT ;  /* 0x8000000000007812 */ /* 0x000fc800078ec0ff */
[----:B------:R-:W-:Y:S01]  /*1040*/  LOP3.LUT R0, R0, 0x7f800000, RZ, 0xfc, !PT ;  /* 0x7f80000000007812 */ /* 0x000fe200078efcff */
[----:B------:R-:W-:Y:S06]  /*1050*/  BRA `(.L_x_22) ;  /* 0x0000000000047947 */ /* 0x000fec0003800000 */
.L_x_20:
[----:B------:R-:W-:-:S07]  /*1060*/  LEA R0, R13, R0, 0x17 ;  /* 0x000000000d007211 */ /* 0x000fce00078eb8ff */
.L_x_22:
[----:B------:R-:W-:Y:S05]  /*1070*/  BSYNC.RECONVERGENT B3 ;  /* 0x0000000000037941 */ /* 0x000fea0003800200 */
.L_x_19:
[----:B------:R-:W-:Y:S05]  /*1080*/  BRA `(.L_x_23) ;  /* 0x0000000000207947 */ /* 0x000fea0003800000 */
.L_x_18:
[----:B------:R-:W-:-:S04]  /*1090*/  LOP3.LUT R0, R3, 0x80000000, R0, 0x48, !PT ;  /* 0x8000000003007812 */ /* 0x000fc800078e4800 */
[----:B------:R-:W-:Y:S01]  /*10a0*/  LOP3.LUT R0, R0, 0x7f800000, RZ, 0xfc, !PT ;  /* 0x7f80000000007812 */ /* 0x000fe200078efcff */
[----:B------:R-:W-:Y:S06]  /*10b0*/  BRA `(.L_x_23) ;  /* 0x0000000000147947 */ /* 0x000fec0003800000 */
.L_x_17:
[----:B------:R-:W-:Y:S01]  /*10c0*/  LOP3.LUT R0, R3, 0x80000000, R0, 0x48, !PT ;  /* 0x8000000003007812 */ /* 0x000fe200078e4800 */
[----:B------:R-:W-:Y:S06]  /*10d0*/  BRA `(.L_x_23) ;  /* 0x00000000000c7947 */ /* 0x000fec0003800000 */
.L_x_16:
[----:B------:R-:W0:Y:S01]  /*10e0*/  MUFU.RSQ R0, -QNAN ;  /* 0xffc0000000007908 */ /* 0x000e220000001400 */
[----:B------:R-:W-:Y:S05]  /*10f0*/  BRA `(.L_x_23) ;  /* 0x0000000000047947 */ /* 0x000fea0003800000 */
.L_x_15:
[----:B------:R-:W-:-:S07]  /*1100*/  FADD.FTZ R0, R0, R3 ;  /* 0x0000000300007221 */ /* 0x000fce0000010000 */
.L_x_23:
[----:B------:R-:W-:Y:S05]  /*1110*/  BSYNC.RECONVERGENT B2 ;  /* 0x0000000000027941 */ /* 0x000fea0003800200 */
.L_x_13:
[----:B------:R-:W-:Y:S01]  /*1120*/  HFMA2 R11, -RZ, RZ, 0, 0 ;  /* 0x00000000ff0b7431 */ /* 0x000fe200000001ff */
[----:B------:R-:W-:Y:S01]  /*1130*/  MOV R10, R8 ;  /* 0x00000008000a7202 */ /* 0x000fe20000000f00 */
[----:B0-----:R-:W-:-:S03]  /*1140*/  IMAD.MOV.U32 R3, RZ, RZ, R0 ;  /* 0x000000ffff037224 */ /* 0x001fc600078e0000 */
[----:B------:R-:W-:Y:S05]  /*1150*/  RET.REL.NODEC R10 `(_Z16inverseCNDKernelPfPjj) ;  /* 0xffffffec0aa87950 */ /* 0x000fea0003c3ffff */
.L_x_24:
[----:B------:R-:W-:-:S00]  /*1160*/  BRA `(.L_x_24) ;  /* 0xfffffffc00fc7947 */ /* 0x000fc0000383ffff */
[----:B------:R-:W-:-:S00]  /*1170*/  NOP ;  /* 0x0000000000007918 */ /* 0x000fc00000000000 */
        /* <DEDUP_REMOVED lines=8> */
.L_x_25:


//--------------------- .nv.shared.reserved.0     --------------------------
	.section	.nv.shared.reserved.0,"aw",@nobits
	.weak		__nv_reservedSMEM_offset_0_alias
	.size		__nv_reservedSMEM_offset_0_alias, 0, 64
	.other		__nv_reservedSMEM_offset_0_alias,@"STO_CUDA_RESERVED_SHARED STV_DEFAULT"
__nv_reservedSMEM_offset_0_alias:
	.zero		0
	.zero		64


//--------------------- .nv.constant0._Z16inverseCNDKernelPfPjj --------------------------
	.section	.nv.constant0._Z16inverseCNDKernelPfPjj,"a",@progbits
	.sectionflags	@""
	.align	4
.nv.constant0._Z16inverseCNDKernelPfPjj:
	.zero		916


//--------------------- SYMBOLS --------------------------

	.type		.nv.reservedSmem.offset0,@object
	.size		.nv.reservedSmem.offset0,0x4
